	.headerflags	@"EF_CUDA_TEXMODE_UNIFIED EF_CUDA_64BIT_ADDRESS EF_CUDA_ACCELERATORS EF_CUDA_SM90 EF_CUDA_VIRTUAL_SM(EF_CUDA_SM90)"
	.elftype	@"ET_EXEC"


//--------------------- .nv.info                  --------------------------
	.section	.nv.info,"",@"SHT_CUDA_INFO"
	.align	4


	//----- nvinfo : EIATTR_REGCOUNT
	.align		4
        /*0000*/ 	.byte	0x04, 0x2f
        /*0002*/ 	.short	(.L_1 - .L_0)
	.align		4
.L_0:
        /*0004*/ 	.word	index@(triton_poi_fused_max_pool2d_with_indices_6)
        /*0008*/ 	.word	0x00000020


	//----- nvinfo : EIATTR_MIN_STACK_SIZE
	.align		4
.L_1:
        /*000c*/ 	.byte	0x04, 0x12
        /*000e*/ 	.short	(.L_3 - .L_2)
	.align		4
.L_2:
        /*0010*/ 	.word	index@(triton_poi_fused_max_pool2d_with_indices_6)
        /*0014*/ 	.word	0x00000000


	//----- nvinfo : EIATTR_FRAME_SIZE
	.align		4
.L_3:
        /*0018*/ 	.byte	0x04, 0x11
        /*001a*/ 	.short	(.L_5 - .L_4)
	.align		4
.L_4:
        /*001c*/ 	.word	index@(triton_poi_fused_max_pool2d_with_indices_6)
        /*0020*/ 	.word	0x00000000


	//----- nvinfo : EIATTR_MIN_STACK_SIZE
	.align		4
.L_5:
        /*0024*/ 	.byte	0x04, 0x12
        /*0026*/ 	.short	(.L_7 - .L_6)
	.align		4
.L_6:
        /*0028*/ 	.word	index@(triton_poi_fused_max_pool2d_with_indices_6)
        /*002c*/ 	.word	0x00000000
.L_7:


//--------------------- .nv.info.triton_poi_fused_max_pool2d_with_indices_6 --------------------------
	.section	.nv.info.triton_poi_fused_max_pool2d_with_indices_6,"",@"SHT_CUDA_INFO"
	.sectionflags	@""
	.align	4


	//----- nvinfo : EIATTR_CUDA_API_VERSION
	.align		4
        /*0000*/ 	.byte	0x04, 0x37
        /*0002*/ 	.short	(.L_9 - .L_8)
.L_8:
        /*0004*/ 	.word	0x0000007c


	//----- nvinfo : EIATTR_KPARAM_INFO
	.align		4
.L_9:
        /*0008*/ 	.byte	0x04, 0x17
        /*000a*/ 	.short	(.L_11 - .L_10)
.L_10:
        /*000c*/ 	.word	0x00000000
        /*0010*/ 	.short	0x0004
        /*0012*/ 	.short	0x001c
        /*0014*/ 	.byte	0x00, 0xf0, 0x11, 0x00


	//----- nvinfo : EIATTR_KPARAM_INFO
	.align		4
.L_11:
        /*0018*/ 	.byte	0x04, 0x17
        /*001a*/ 	.short	(.L_13 - .L_12)
.L_12:
        /*001c*/ 	.word	0x00000000
        /*0020*/ 	.short	0x0003
        /*0022*/ 	.short	0x0018
        /*0024*/ 	.byte	0x00, 0xf0, 0x11, 0x00


	//----- nvinfo : EIATTR_KPARAM_INFO
	.align		4
.L_13:
        /*0028*/ 	.byte	0x04, 0x17
        /*002a*/ 	.short	(.L_15 - .L_14)
.L_14:
        /*002c*/ 	.word	0x00000000
        /*0030*/ 	.short	0x0002
        /*0032*/ 	.short	0x0010
        /*0034*/ 	.byte	0x00, 0xf4, 0x21, 0x00


	//----- nvinfo : EIATTR_KPARAM_INFO
	.align		4
.L_15:
        /*0038*/ 	.byte	0x04, 0x17
        /*003a*/ 	.short	(.L_17 - .L_16)
.L_16:
        /*003c*/ 	.word	0x00000000
        /*0040*/ 	.short	0x0001
        /*0042*/ 	.short	0x0008
        /*0044*/ 	.byte	0x00, 0xf4, 0x21, 0x00


	//----- nvinfo : EIATTR_KPARAM_INFO
	.align		4
.L_17:
        /*0048*/ 	.byte	0x04, 0x17
        /*004a*/ 	.short	(.L_19 - .L_18)
.L_18:
        /*004c*/ 	.word	0x00000000
        /*0050*/ 	.short	0x0000
        /*0052*/ 	.short	0x0000
        /*0054*/ 	.byte	0x00, 0xf4, 0x21, 0x00


	//----- nvinfo : EIATTR_SPARSE_MMA_MASK
	.align		4
.L_19:
        /*0058*/ 	.byte	0x03, 0x50
        /*005a*/ 	.short	0x0000


	//----- nvinfo : EIATTR_MAXREG_COUNT
	.align		4
        /*005c*/ 	.byte	0x03, 0x1b
        /*005e*/ 	.short	0x00ff


	//----- nvinfo : EIATTR_EXIT_INSTR_OFFSETS
	.align		4
        /*0060*/ 	.byte	0x04, 0x1c
        /*0062*/ 	.short	(.L_21 - .L_20)


	//   ....[0]....
.L_20:
        /*0064*/ 	.word	0x00000d70


	//   ....[1]....
        /*0068*/ 	.word	0x00000da0


	//----- nvinfo : EIATTR_REQNTID
	.align		4
.L_21:
        /*006c*/ 	.byte	0x04, 0x10
        /*006e*/ 	.short	(.L_23 - .L_22)
.L_22:
        /*0070*/ 	.word	0x00000080
        /*0074*/ 	.word	0x00000001
        /*0078*/ 	.word	0x00000001


	//----- nvinfo : EIATTR_CBANK_PARAM_SIZE
	.align		4
.L_23:
        /*007c*/ 	.byte	0x03, 0x19
        /*007e*/ 	.short	0x0020


	//----- nvinfo : EIATTR_PARAM_CBANK
	.align		4
        /*0080*/ 	.byte	0x04, 0x0a
        /*0082*/ 	.short	(.L_25 - .L_24)
	.align		4
.L_24:
        /*0084*/ 	.word	index@(.nv.constant0.triton_poi_fused_max_pool2d_with_indices_6)
        /*0088*/ 	.short	0x0210
        /*008a*/ 	.short	0x0020


	//----- nvinfo : EIATTR_SW_WAR
	.align		4
.L_25:
        /*008c*/ 	.byte	0x04, 0x36
        /*008e*/ 	.short	(.L_27 - .L_26)
.L_26:
        /*0090*/ 	.word	0x00000008
.L_27:


//--------------------- .nv.callgraph             --------------------------
	.section	.nv.callgraph,"",@"SHT_CUDA_CALLGRAPH"
	.align	4
	.sectionentsize	8
	.align		4
        /*0000*/ 	.word	0x00000000
	.align		4
        /*0004*/ 	.word	0xffffffff
	.align		4
        /*0008*/ 	.word	0x00000000
	.align		4
        /*000c*/ 	.word	0xfffffffe
	.align		4
        /*0010*/ 	.word	0x00000000
	.align		4
        /*0014*/ 	.word	0xfffffffd
	.align		4
        /*0018*/ 	.word	0x00000000
	.align		4
        /*001c*/ 	.word	0xfffffffc


//--------------------- .text.triton_poi_fused_max_pool2d_with_indices_6 --------------------------
	.section	.text.triton_poi_fused_max_pool2d_with_indices_6,"ax",@progbits
	.sectionflags	@"SHF_BARRIERS=1"
	.align	128
        .global         triton_poi_fused_max_pool2d_with_indices_6
        .type           triton_poi_fused_max_pool2d_with_indices_6,@function
        .size           triton_poi_fused_max_pool2d_with_indices_6,(.L_x_1 - triton_poi_fused_max_pool2d_with_indices_6)
        .other          triton_poi_fused_max_pool2d_with_indices_6,@"STO_CUDA_ENTRY STV_DEFAULT"
triton_poi_fused_max_pool2d_with_indices_6:
.text.triton_poi_fused_max_pool2d_with_indices_6:
[----:B------:R-:W0:Y:S01]  /*0000*/  LDC R1, c[0x0][0x28] ;  /* 0x00000a00ff017b82 */ /* 0x000e220000000800 */
[----:B------:R-:W1:Y:S07]  /*0010*/  S2R R4, SR_CTAID.X ;  /* 0x0000000000047919 */ /* 0x000e6e0000002500 */
[----:B------:R-:W2:Y:S01]  /*0020*/  LDC.64 R14, c[0x0][0x210] ;  /* 0x00008400ff0e7b82 */ /* 0x000ea20000000a00 */
[----:B------:R-:W-:Y:S01]  /*0030*/  IMAD.MOV.U32 R2, RZ, RZ, RZ ;  /* 0x000000ffff027224 */ /* 0x000fe200078e00ff */
[----:B------:R-:W-:Y:S01]  /*0040*/  CS2R R12, SRZ ;  /* 0x00000000000c7805 */ /* 0x000fe2000001ff00 */
[----:B------:R-:W3:Y:S01]  /*0050*/  S2R R5, SR_TID.X ;  /* 0x0000000000057919 */ /* 0x000ee20000002100 */
[----:B------:R-:W-:Y:S01]  /*0060*/  ULDC.64 UR6, c[0x0][0x208] ;  /* 0x0000820000067ab9 */ /* 0x000fe20000000a00 */
[----:B------:R-:W4:Y:S01]  /*0070*/  S2R R6, SR_CTAID.Y ;  /* 0x0000000000067919 */ /* 0x000f220000002600 */
[----:B------:R-:W-:Y:S01]  /*0080*/  CS2R R10, SRZ ;  /* 0x00000000000a7805 */ /* 0x000fe2000001ff00 */
[----:B------:R-:W-:-:S02]  /*0090*/  IMAD.MOV.U32 R7, RZ, RZ, RZ ;  /* 0x000000ffff077224 */ /* 0x000fc400078e00ff */
[----:B------:R-:W-:Y:S01]  /*00a0*/  IMAD.MOV.U32 R22, RZ, RZ, RZ ;  /* 0x000000ffff167224 */ /* 0x000fe200078e00ff */
[----:B------:R-:W5:Y:S01]  /*00b0*/  S2UR UR5, SR_CgaCtaId ;  /* 0x00000000000579c3 */ /* 0x000f620000008800 */
[----:B------:R-:W-:Y:S01]  /*00c0*/  UMOV UR4, 0x400 ;  /* 0x0000040000047882 */ /* 0x000fe20000000000 */
[----:B------:R-:W-:Y:S01]  /*00d0*/  ULDC.64 UR8, c[0x0][0x220] ;  /* 0x0000880000087ab9 */ /* 0x000fe20000000a00 */
[C---:B-1----:R-:W-:Y:S01]  /*00e0*/  IMAD.HI R0, R4.reuse, 0x55555556, RZ ;  /* 0x5555555604007827 */ /* 0x042fe200078e02ff */
[----:B------:R-:W-:-:S04]  /*00f0*/  ISETP.GE.AND P1, PT, R4, 0x9, PT ;  /* 0x000000090400780c */ /* 0x000fc80003f26270 */
[----:B------:R-:W-:-:S05]  /*0100*/  LEA.HI R3, R0, R0, RZ, 0x1 ;  /* 0x0000000000037211 */ /* 0x000fca00078f08ff */
[----:B------:R-:W-:-:S04]  /*0110*/  IMAD R0, R3, -0x3, R4 ;  /* 0xfffffffd03007824 */ /* 0x000fc800078e0204 */
[----:B------:R-:W-:Y:S01]  /*0120*/  IMAD R0, R3, 0x7, R0 ;  /* 0x0000000703007824 */ /* 0x000fe200078e0200 */
[----:B---3--:R-:W-:-:S03]  /*0130*/  LOP3.LUT R3, R5, 0x7f, RZ, 0xc0, !PT ;  /* 0x0000007f05037812 */ /* 0x008fc600078ec0ff */
[----:B------:R-:W-:Y:S01]  /*0140*/  IMAD.SHL.U32 R21, R0, 0x2, RZ ;  /* 0x0000000200157824 */ /* 0x000fe200078e00ff */
[----:B----4-:R-:W-:-:S03]  /*0150*/  PRMT R28, R3, 0x6540, R6 ;  /* 0x00006540031c7816 */ /* 0x010fc60000000006 */
[----:B------:R-:W-:Y:S01]  /*0160*/  VIADD R25, R21, 0x1 ;  /* 0x0000000115197836 */ /* 0x000fe20000000000 */
[C---:B------:R-:W-:Y:S01]  /*0170*/  ISETP.LT.AND P0, PT, R28.reuse, 0x200, !P1 ;  /* 0x000002001c00780c */ /* 0x040fe20004f01270 */
[C---:B------:R-:W-:Y:S02]  /*0180*/  IMAD R9, R28.reuse, 0x31, R21 ;  /* 0x000000311c097824 */ /* 0x040fe400078e0215 */
[----:B------:R-:W-:Y:S02]  /*0190*/  IMAD R19, R28, 0x31, R25 ;  /* 0x000000311c137824 */ /* 0x000fe400078e0219 */
[----:B--2---:R-:W-:-:S04]  /*01a0*/  IMAD.WIDE R8, R9, 0x4, R14 ;  /* 0x0000000409087825 */ /* 0x004fc800078e020e */
[----:B------:R-:W-:Y:S02]  /*01b0*/  VIADD R29, R21, 0x2 ;  /* 0x00000002151d7836 */ /* 0x000fe40000000000 */
[----:B------:R-:W-:Y:S02]  /*01c0*/  IMAD.WIDE R18, R19, 0x4, R14 ;  /* 0x0000000413127825 */ /* 0x000fe400078e020e */
[----:B------:R1:W2:Y:S02]  /*01d0*/  @P0 LDG.E.EL R13, desc[UR6][R8.64] ;  /* 0x00000006080d0981 */ /* 0x0002a4000c2e1900 */
[----:B------:R-:W-:Y:S02]  /*01e0*/  IMAD R17, R28, 0x31, R29 ;  /* 0x000000311c117824 */ /* 0x000fe400078e021d */
[----:B------:R-:W2:Y:S01]  /*01f0*/  @P0 LDG.E.EL R2, desc[UR6][R18.64] ;  /* 0x0000000612020981 */ /* 0x000ea2000c2e1900 */
[----:B------:R-:W-:Y:S02]  /*0200*/  VIADD R23, R21, 0x7 ;  /* 0x0000000715177836 */ /* 0x000fe40000000000 */
[----:B------:R-:W-:-:S04]  /*0210*/  IMAD.WIDE R16, R17, 0x4, R14 ;  /* 0x0000000411107825 */ /* 0x000fc800078e020e */
[----:B------:R-:W-:Y:S01]  /*0220*/  IMAD R3, R28, 0x31, R23 ;  /* 0x000000311c037824 */ /* 0x000fe200078e0217 */
[----:B------:R3:W4:Y:S01]  /*0230*/  @P0 LDG.E.EL R11, desc[UR6][R16.64] ;  /* 0x00000006100b0981 */ /* 0x000722000c2e1900 */
[----:B------:R-:W-:-:S04]  /*0240*/  VIADD R27, R21, 0x8 ;  /* 0x00000008151b7836 */ /* 0x000fc80000000000 */
[----:B-1----:R-:W-:Y:S02]  /*0250*/  IMAD R9, R28, 0x31, R27 ;  /* 0x000000311c097824 */ /* 0x002fe400078e021b */
[----:B---3--:R-:W-:-:S05]  /*0260*/  IMAD.WIDE R16, R3, 0x4, R14 ;  /* 0x0000000403107825 */ /* 0x008fca00078e020e */
[----:B------:R1:W3:Y:S01]  /*0270*/  @P0 LDG.E.EL R10, desc[UR6][R16.64] ;  /* 0x00000006100a0981 */ /* 0x0002e2000c2e1900 */
[----:B------:R-:W-:Y:S02]  /*0280*/  VIADD R3, R21, 0x9 ;  /* 0x0000000915037836 */ /* 0x000fe40000000000 */
[----:B------:R-:W-:-:S04]  /*0290*/  IMAD.WIDE R8, R9, 0x4, R14 ;  /* 0x0000000409087825 */ /* 0x000fc800078e020e */
[C---:B------:R-:W-:Y:S01]  /*02a0*/  IMAD R19, R28.reuse, 0x31, R3 ;  /* 0x000000311c137824 */ /* 0x040fe200078e0203 */
[----:B------:R5:W3:Y:S01]  /*02b0*/  @P0 LDG.E.EL R7, desc[UR6][R8.64] ;  /* 0x0000000608070981 */ /* 0x000ae2000c2e1900 */
[----:B------:R-:W-:Y:S02]  /*02c0*/  LOP3.LUT R26, R28, 0x80, RZ, 0xfc, !PT ;  /* 0x000000801c1a7812 */ /* 0x000fe400078efcff */
[----:B------:R-:W-:Y:S02]  /*02d0*/  IMAD.WIDE R18, R19, 0x4, R14 ;  /* 0x0000000413127825 */ /* 0x000fe400078e020e */
[----:B------:R-:W-:-:S03]  /*02e0*/  ISETP.LT.AND P1, PT, R26, 0x200, !P1 ;  /* 0x000002001a00780c */ /* 0x000fc60004f21270 */
[----:B------:R5:W3:Y:S01]  /*02f0*/  @P0 LDG.E.EL R22, desc[UR6][R18.64] ;  /* 0x0000000612160981 */ /* 0x000ae2000c2e1900 */
[C---:B-1----:R-:W-:Y:S02]  /*0300*/  IMAD R17, R26.reuse, 0x31, R21 ;  /* 0x000000311a117824 */ /* 0x042fe400078e0215 */
[----:B------:R-:W-:Y:S01]  /*0310*/  IMAD R0, R26, 0x31, R25 ;  /* 0x000000311a007824 */ /* 0x000fe200078e0219 */
[----:B------:R-:W-:Y:S01]  /*0320*/  CS2R R24, SRZ ;  /* 0x0000000000187805 */ /* 0x000fe2000001ff00 */
[----:B------:R-:W-:-:S04]  /*0330*/  IMAD.WIDE R16, R17, 0x4, R14 ;  /* 0x0000000411107825 */ /* 0x000fc800078e020e */
[----:B-----5:R-:W-:Y:S01]  /*0340*/  IMAD.WIDE R8, R0, 0x4, R14 ;  /* 0x0000000400087825 */ /* 0x020fe200078e020e */
[----:B------:R1:W5:Y:S03]  /*0350*/  @P1 LDG.E.EL R12, desc[UR6][R16.64] ;  /* 0x00000006100c1981 */ /* 0x000366000c2e1900 */
[C---:B------:R-:W-:Y:S01]  /*0360*/  IMAD R29, R26.reuse, 0x31, R29 ;  /* 0x000000311a1d7824 */ /* 0x040fe200078e021d */
[----:B------:R1:W5:Y:S01]  /*0370*/  @P1 LDG.E.EL R25, desc[UR6][R8.64] ;  /* 0x0000000608191981 */ /* 0x000362000c2e1900 */
[----:B0-----:R-:W-:Y:S02]  /*0380*/  IMAD R19, R26, 0x31, R23 ;  /* 0x000000311a137824 */ /* 0x001fe400078e0217 */
[----:B-1----:R-:W-:-:S05]  /*0390*/  IMAD.WIDE R16, R29, 0x4, R14 ;  /* 0x000000041d107825 */ /* 0x002fca00078e020e */
[----:B------:R0:W5:Y:S01]  /*03a0*/  @P1 LDG.E.EL R24, desc[UR6][R16.64] ;  /* 0x0000000610181981 */ /* 0x000162000c2e1900 */
[----:B------:R-:W-:Y:S02]  /*03b0*/  IMAD.MOV.U32 R23, RZ, RZ, RZ ;  /* 0x000000ffff177224 */ /* 0x000fe400078e00ff */
[----:B------:R-:W-:Y:S01]  /*03c0*/  IMAD.WIDE R18, R19, 0x4, R14 ;  /* 0x0000000413127825 */ /* 0x000fe200078e020e */
[----:B------:R-:W-:-:S03]  /*03d0*/  CS2R R8, SRZ ;  /* 0x0000000000087805 */ /* 0x000fc6000001ff00 */
[----:B------:R-:W-:Y:S01]  /*03e0*/  IMAD R27, R26, 0x31, R27 ;  /* 0x000000311a1b7824 */ /* 0x000fe200078e021b */
[----:B------:R-:W5:Y:S03]  /*03f0*/  @P1 LDG.E.EL R23, desc[UR6][R18.64] ;  /* 0x0000000612171981 */ /* 0x000f66000c2e1900 */
[----:B0-----:R-:W-:-:S05]  /*0400*/  IMAD.WIDE R16, R27, 0x4, R14 ;  /* 0x000000041b107825 */ /* 0x001fca00078e020e */
[----:B------:R0:W5:Y:S01]  /*0410*/  @P1 LDG.E.EL R8, desc[UR6][R16.64] ;  /* 0x0000000610081981 */ /* 0x000162000c2e1900 */
[----:B------:R-:W-:Y:S02]  /*0420*/  IMAD R3, R26, 0x31, R3 ;  /* 0x000000311a037824 */ /* 0x000fe400078e0203 */
[----:B------:R-:W-:Y:S02]  /*0430*/  VIADD R20, R21, 0xe ;  /* 0x0000000e15147836 */ /* 0x000fe40000000000 */
[----:B------:R-:W-:-:S04]  /*0440*/  IMAD.HI R0, R4, 0x55555556, RZ ;  /* 0x5555555604007827 */ /* 0x000fc800078e02ff */
[----:B------:R-:W-:Y:S02]  /*0450*/  IMAD R27, R28, 0x31, R20 ;  /* 0x000000311c1b7824 */ /* 0x000fe400078e0214 */
[----:B0-----:R-:W-:-:S04]  /*0460*/  IMAD.WIDE R16, R3, 0x4, R14 ;  /* 0x0000000403107825 */ /* 0x001fc800078e020e */
[----:B------:R-:W-:Y:S01]  /*0470*/  VIADD R21, R21, 0xf ;  /* 0x0000000f15157836 */ /* 0x000fe20000000000 */
[----:B------:R0:W5:Y:S01]  /*0480*/  @P1 LDG.E.EL R9, desc[UR6][R16.64] ;  /* 0x0000000610091981 */ /* 0x000162000c2e1900 */
[----:B------:R-:W-:Y:S02]  /*0490*/  IMAD.MOV.U32 R3, RZ, RZ, RZ ;  /* 0x000000ffff037224 */ /* 0x000fe400078e00ff */
[----:B------:R-:W-:Y:S01]  /*04a0*/  IMAD.WIDE R18, R27, 0x4, R14 ;  /* 0x000000041b127825 */ /* 0x000fe200078e020e */
[----:B------:R-:W-:-:S03]  /*04b0*/  LEA.HI R29, R0, R0, RZ, 0x1 ;  /* 0x00000000001d7211 */ /* 0x000fc600078f08ff */
[----:B------:R-:W-:Y:S01]  /*04c0*/  IMAD R27, R28, 0x31, R21 ;  /* 0x000000311c1b7824 */ /* 0x000fe200078e0215 */
[----:B------:R1:W5:Y:S01]  /*04d0*/  @P0 LDG.E.EL R3, desc[UR6][R18.64] ;  /* 0x0000000612030981 */ /* 0x000362000c2e1900 */
[----:B------:R-:W-:Y:S02]  /*04e0*/  IMAD.MOV.U32 R0, RZ, RZ, RZ ;  /* 0x000000ffff007224 */ /* 0x000fe400078e00ff */
[----:B0-----:R-:W-:-:S04]  /*04f0*/  IMAD.WIDE R16, R27, 0x4, R14 ;  /* 0x000000041b107825 */ /* 0x001fc800078e020e */
[C---:B------:R-:W-:Y:S01]  /*0500*/  IMAD R27, R29.reuse, -0x3, R4 ;  /* 0xfffffffd1d1b7824 */ /* 0x040fe200078e0204 */
[----:B------:R0:W5:Y:S03]  /*0510*/  @P0 LDG.E.EL R0, desc[UR6][R16.64] ;  /* 0x0000000610000981 */ /* 0x000166000c2e1900 */
[----:B------:R-:W-:-:S04]  /*0520*/  IMAD R27, R29, 0x7, R27 ;  /* 0x000000071d1b7824 */ /* 0x000fc800078e021b */
[----:B------:R-:W-:-:S04]  /*0530*/  IMAD.SHL.U32 R27, R27, 0x2, RZ ;  /* 0x000000021b1b7824 */ /* 0x000fc800078e00ff */
[----:B------:R-:W-:Y:S02]  /*0540*/  VIADD R29, R27, 0x10 ;  /* 0x000000101b1d7836 */ /* 0x000fe40000000000 */
[----:B------:R-:W-:Y:S02]  /*0550*/  IMAD.MOV.U32 R27, RZ, RZ, RZ ;  /* 0x000000ffff1b7224 */ /* 0x000fe400078e00ff */
[----:B------:R-:W-:-:S04]  /*0560*/  IMAD R28, R28, 0x31, R29 ;  /* 0x000000311c1c7824 */ /* 0x000fc800078e021d */
[----:B-1----:R-:W-:-:S05]  /*0570*/  IMAD.WIDE R18, R28, 0x4, R14 ;  /* 0x000000041c127825 */ /* 0x002fca00078e020e */
[----:B------:R-:W5:Y:S01]  /*0580*/  @P0 LDG.E.EL R27, desc[UR6][R18.64] ;  /* 0x00000006121b0981 */ /* 0x000f62000c2e1900 */
[----:B------:R-:W-:Y:S02]  /*0590*/  IMAD R20, R26, 0x31, R20 ;  /* 0x000000311a147824 */ /* 0x000fe400078e0214 */
[----:B------:R-:W-:Y:S02]  /*05a0*/  IMAD.MOV.U32 R28, RZ, RZ, RZ ;  /* 0x000000ffff1c7224 */ /* 0x000fe400078e00ff */
[----:B0-----:R-:W-:-:S04]  /*05b0*/  IMAD.WIDE R16, R20, 0x4, R14 ;  /* 0x0000000414107825 */ /* 0x001fc800078e020e */
[----:B------:R-:W-:Y:S01]  /*05c0*/  IMAD R21, R26, 0x31, R21 ;  /* 0x000000311a157824 */ /* 0x000fe200078e0215 */
[----:B------:R0:W5:Y:S03]  /*05d0*/  @P1 LDG.E.EL R28, desc[UR6][R16.64] ;  /* 0x00000006101c1981 */ /* 0x000166000c2e1900 */
[----:B------:R-:W-:-:S04]  /*05e0*/  IMAD.WIDE R20, R21, 0x4, R14 ;  /* 0x0000000415147825 */ /* 0x000fc800078e020e */
[----:B0-----:R-:W-:-:S06]  /*05f0*/  IMAD.MOV.U32 R17, RZ, RZ, RZ ;  /* 0x000000ffff117224 */ /* 0x001fcc00078e00ff */
[----:B------:R-:W5:Y:S01]  /*0600*/  @P1 LDG.E.EL R17, desc[UR6][R20.64] ;  /* 0x0000000614111981 */ /* 0x000f62000c2e1900 */
[----:B------:R-:W-:Y:S02]  /*0610*/  IMAD R29, R26, 0x31, R29 ;  /* 0x000000311a1d7824 */ /* 0x000fe400078e021d */
[----:B------:R-:W-:Y:S02]  /*0620*/  IMAD.MOV.U32 R18, RZ, RZ, RZ ;  /* 0x000000ffff127224 */ /* 0x000fe400078e00ff */
[----:B------:R-:W-:-:S05]  /*0630*/  IMAD.WIDE R14, R29, 0x4, R14 ;  /* 0x000000041d0e7825 */ /* 0x000fca00078e020e */
[----:B------:R0:W5:Y:S01]  /*0640*/  @P1 LDG.E.EL R18, desc[UR6][R14.64] ;  /* 0x000000060e121981 */ /* 0x000162000c2e1900 */
[----:B------:R-:W-:Y:S01]  /*0650*/  UPRMT UR4, UR5, 0x654, UR4 ;  /* 0x0000065405047896 */ /* 0x000fe20008000004 */
[----:B------:R-:W-:-:S05]  /*0660*/  IMAD.SHL.U32 R5, R5, 0x2, RZ ;  /* 0x0000000205057824 */ /* 0x000fca00078e00ff */
[----:B------:R-:W-:Y:S02]  /*0670*/  LOP3.LUT R5, R5, 0xfe, RZ, 0xc0, !PT ;  /* 0x000000fe05057812 */ /* 0x000fe400078ec0ff */
[C---:B--2---:R-:W-:Y:S02]  /*0680*/  FSETP.GT.AND P2, PT, R2.reuse, R13, PT ;  /* 0x0000000d0200720b */ /* 0x044fe40003f44000 */
[----:B------:R-:W-:Y:S02]  /*0690*/  FSETP.NAN.AND P0, PT, R2, R2, PT ;  /* 0x000000020200720b */ /* 0x000fe40003f08000 */
[----:B0-----:R-:W-:Y:S02]  /*06a0*/  P2R R15, PR, RZ, 0x4 ;  /* 0x00000004ff0f7803 */ /* 0x001fe40000000000 */
[----:B----4-:R-:W-:-:S07]  /*06b0*/  FSETP.NAN.AND P1, PT, R11, R11, PT ;  /* 0x0000000b0b00720b */ /* 0x010fce0003f28000 */
[----:B------:R-:W-:-:S04]  /*06c0*/  @!P2 FSEL R2, R2, R13, P0 ;  /* 0x0000000d0202a208 */ /* 0x000fc80000000000 */
[----:B------:R-:W-:-:S04]  /*06d0*/  FSETP.GEU.AND P0, PT, R2, R11, PT ;  /* 0x0000000b0200720b */ /* 0x000fc80003f0e000 */
[----:B------:R-:W-:Y:S02]  /*06e0*/  @!P1 FSEL R11, R11, R2, !P0 ;  /* 0x000000020b0b9208 */ /* 0x000fe40004000000 */
[-C--:B---3--:R-:W-:Y:S02]  /*06f0*/  FSETP.NAN.AND P3, PT, R10, R10.reuse, PT ;  /* 0x0000000a0a00720b */ /* 0x088fe40003f68000 */
[----:B------:R-:W-:Y:S02]  /*0700*/  FSETP.GEU.AND P4, PT, R11, R10, PT ;  /* 0x0000000a0b00720b */ /* 0x000fe40003f8e000 */
[----:B------:R-:W-:Y:S02]  /*0710*/  P2R R14, PR, RZ, 0x1 ;  /* 0x00000001ff0e7803 */ /* 0x000fe40000000000 */
[----:B------:R-:W-:Y:S02]  /*0720*/  ISETP.NE.AND P0, PT, R15, RZ, PT ;  /* 0x000000ff0f00720c */ /* 0x000fe40003f05270 */
[----:B------:R-:W-:-:S02]  /*0730*/  FSETP.NAN.AND P2, PT, R7, R7, PT ;  /* 0x000000070700720b */ /* 0x000fc40003f48000 */
[----:B------:R-:W-:Y:S02]  /*0740*/  P2R R2, PR, RZ, 0x1 ;  /* 0x00000001ff027803 */ /* 0x000fe40000000000 */
[----:B------:R-:W-:Y:S02]  /*0750*/  P2R R13, PR, RZ, 0x10 ;  /* 0x00000010ff0d7803 */ /* 0x000fe40000000000 */
[----:B------:R-:W-:Y:S02]  /*0760*/  @!P3 FSEL R10, R10, R11, !P4 ;  /* 0x0000000b0a0ab208 */ /* 0x000fe40006000000 */
[----:B------:R-:W-:Y:S02]  /*0770*/  FSETP.NAN.AND P1, PT, R22, R22, PT ;  /* 0x000000161600720b */ /* 0x000fe40003f28000 */
[----:B------:R-:W-:-:S04]  /*0780*/  FSETP.GEU.AND P0, PT, R10, R7, PT ;  /* 0x000000070a00720b */ /* 0x000fc80003f0e000 */
[----:B------:R-:W-:Y:S02]  /*0790*/  @!P2 FSEL R7, R7, R10, !P0 ;  /* 0x0000000a0707a208 */ /* 0x000fe40004000000 */
[----:B------:R-:W-:Y:S02]  /*07a0*/  P2R R11, PR, RZ, 0x1 ;  /* 0x00000001ff0b7803 */ /* 0x000fe40000000000 */
[----:B------:R-:W-:-:S04]  /*07b0*/  FSETP.GEU.AND P0, PT, R7, R22, PT ;  /* 0x000000160700720b */ /* 0x000fc80003f0e000 */
[----:B------:R-:W-:Y:S02]  /*07c0*/  @!P1 FSEL R22, R22, R7, !P0 ;  /* 0x0000000716169208 */ /* 0x000fe40004000000 */
[C---:B-----5:R-:W-:Y:S02]  /*07d0*/  FSETP.GT.AND P1, PT, R25.reuse, R12, PT ;  /* 0x0000000c1900720b */ /* 0x060fe40003f24000 */
[----:B------:R-:W-:Y:S02]  /*07e0*/  FSETP.NAN.AND P2, PT, R25, R25, PT ;  /* 0x000000191900720b */ /* 0x000fe40003f48000 */
[----:B------:R-:W-:Y:S02]  /*07f0*/  P2R R10, PR, RZ, 0x1 ;  /* 0x00000001ff0a7803 */ /* 0x000fe40000000000 */
[----:B------:R-:W-:-:S07]  /*0800*/  FSETP.NAN.AND P3, PT, R24, R24, PT ;  /* 0x000000181800720b */ /* 0x000fce0003f68000 */
[----:B------:R-:W-:Y:S02]  /*0810*/  @!P1 FSEL R25, R25, R12, P2 ;  /* 0x0000000c19199208 */ /* 0x000fe40001000000 */
[----:B------:R-:W-:Y:S02]  /*0820*/  FSETP.NAN.AND P4, PT, R23, R23, PT ;  /* 0x000000171700720b */ /* 0x000fe40003f88000 */
[----:B------:R-:W-:-:S04]  /*0830*/  FSETP.GEU.AND P2, PT, R25, R24, PT ;  /* 0x000000181900720b */ /* 0x000fc80003f4e000 */
[----:B------:R-:W-:Y:S02]  /*0840*/  @!P3 FSEL R24, R24, R25, !P2 ;  /* 0x000000191818b208 */ /* 0x000fe40005000000 */
[----:B------:R-:W-:Y:S02]  /*0850*/  FSETP.NAN.AND P5, PT, R8, R8, PT ;  /* 0x000000080800720b */ /* 0x000fe40003fa8000 */
[----:B------:R-:W-:-:S04]  /*0860*/  FSETP.GEU.AND P3, PT, R24, R23, PT ;  /* 0x000000171800720b */ /* 0x000fc80003f6e000 */
[----:B------:R-:W-:-:S04]  /*0870*/  @!P4 FSEL R23, R23, R24, !P3 ;  /* 0x000000181717c208 */ /* 0x000fc80005800000 */
[----:B------:R-:W-:-:S04]  /*0880*/  FSETP.GEU.AND P4, PT, R23, R8, PT ;  /* 0x000000081700720b */ /* 0x000fc80003f8e000 */
[----:B------:R-:W-:Y:S02]  /*0890*/  @!P5 FSEL R8, R8, R23, !P4 ;  /* 0x000000170808d208 */ /* 0x000fe40006000000 */
[-C--:B------:R-:W-:Y:S02]  /*08a0*/  FSETP.NAN.AND P5, PT, R9, R9.reuse, PT ;  /* 0x000000090900720b */ /* 0x080fe40003fa8000 */
[----:B------:R-:W-:-:S04]  /*08b0*/  FSETP.GEU.AND P0, PT, R8, R9, PT ;  /* 0x000000090800720b */ /* 0x000fc80003f0e000 */
[----:B------:R-:W-:Y:S02]  /*08c0*/  P2R R12, PR, RZ, 0x1 ;  /* 0x00000001ff0c7803 */ /* 0x000fe40000000000 */
[----:B------:R-:W-:-:S05]  /*08d0*/  FSETP.NAN.AND P6, PT, R3, R3, PT ;  /* 0x000000030300720b */ /* 0x000fca0003fc8000 */
[----:B------:R-:W-:Y:S02]  /*08e0*/  @!P5 FSEL R9, R9, R8, !P0 ;  /* 0x000000080909d208 */ /* 0x000fe40004000000 */
[----:B------:R-:W-:Y:S02]  /*08f0*/  FSETP.GEU.AND P5, PT, R22, R3, PT ;  /* 0x000000031600720b */ /* 0x000fe40003fae000 */
[----:B------:R-:W-:Y:S02]  /*0900*/  FSETP.NAN.AND P0, PT, R0, R0, PT ;  /* 0x000000000000720b */ /* 0x000fe40003f08000 */
[----:B------:R-:W-:Y:S02]  /*0910*/  P2R R7, PR, RZ, 0x20 ;  /* 0x00000020ff077803 */ /* 0x000fe40000000000 */
[----:B------:R-:W-:Y:S02]  /*0920*/  @!P6 FSEL R3, R3, R22, !P5 ;  /* 0x000000160303e208 */ /* 0x000fe40006800000 */
[----:B------:R-:W-:-:S02]  /*0930*/  ISETP.NE.AND P5, PT, R10, RZ, PT ;  /* 0x000000ff0a00720c */ /* 0x000fc40003fa5270 */
[----:B------:R-:W-:Y:S02]  /*0940*/  FSETP.GEU.AND P6, PT, R3, R0, PT ;  /* 0x000000000300720b */ /* 0x000fe40003fce000 */
[----:B------:R-:W-:-:S03]  /*0950*/  PRMT R8, R5, 0x6540, R6 ;  /* 0x0000654005087816 */ /* 0x000fc60000000006 */
[----:B------:R-:W-:Y:S02]  /*0960*/  @!P0 FSEL R0, R0, R3, !P6 ;  /* 0x0000000300008208 */ /* 0x000fe40007000000 */
[----:B------:R-:W-:Y:S02]  /*0970*/  ISETP.NE.AND P0, PT, R2, RZ, PT ;  /* 0x000000ff0200720c */ /* 0x000fe40003f05270 */
[----:B------:R-:W-:Y:S02]  /*0980*/  SEL R3, RZ, 0x1, !P1 ;  /* 0x00000001ff037807 */ /* 0x000fe40004800000 */
[----:B------:R-:W-:Y:S02]  /*0990*/  SEL R2, RZ, 0x1, !P0 ;  /* 0x00000001ff027807 */ /* 0x000fe40004000000 */
[----:B------:R-:W-:Y:S02]  /*09a0*/  SEL R3, R3, 0x2, P2 ;  /* 0x0000000203037807 */ /* 0x000fe40001000000 */
[----:B------:R-:W-:-:S02]  /*09b0*/  FSETP.NAN.AND P0, PT, R27, R27, PT ;  /* 0x0000001b1b00720b */ /* 0x000fc40003f08000 */
[----:B------:R-:W-:Y:S02]  /*09c0*/  FSETP.GEU.AND P1, PT, R0, R27, PT ;  /* 0x0000001b0000720b */ /* 0x000fe40003f2e000 */
[----:B------:R-:W-:-:S04]  /*09d0*/  SEL R3, R3, 0x3, P3 ;  /* 0x0000000303037807 */ /* 0x000fc80001800000 */
[----:B------:R-:W-:Y:S02]  /*09e0*/  SEL R3, R3, 0x4, P4 ;  /* 0x0000000403037807 */ /* 0x000fe40002000000 */
[----:B------:R-:W-:-:S03]  /*09f0*/  FSETP.GEU.AND P2, PT, R9, R28, PT ;  /* 0x0000001c0900720b */ /* 0x000fc60003f4e000 */
[----:B------:R-:W-:Y:S02]  /*0a00*/  @!P0 SEL R27, R27, R0, !P1 ;  /* 0x000000001b1b8207 */ /* 0x000fe40004800000 */
[----:B------:R-:W-:Y:S01]  /*0a10*/  ISETP.NE.AND P0, PT, R14, RZ, PT ;  /* 0x000000ff0e00720c */ /* 0x000fe20003f05270 */
[----:B------:R-:W0:Y:S03]  /*0a20*/  S2R R0, SR_TID.X ;  /* 0x0000000000007919 */ /* 0x000e260000002100 */
[----:B------:R-:W-:Y:S02]  /*0a30*/  SEL R2, R2, 0x2, P0 ;  /* 0x0000000202027807 */ /* 0x000fe40000000000 */
[----:B------:R-:W-:Y:S02]  /*0a40*/  FSETP.NAN.AND P0, PT, R28, R28, PT ;  /* 0x0000001c1c00720b */ /* 0x000fe40003f08000 */
[----:B------:R-:W-:-:S11]  /*0a50*/  FSETP.NAN.AND P3, PT, R17, R17, PT ;  /* 0x000000111100720b */ /* 0x000fd60003f68000 */
[----:B------:R-:W-:Y:S02]  /*0a60*/  @!P0 FSEL R28, R28, R9, !P2 ;  /* 0x000000091c1c8208 */ /* 0x000fe40005000000 */
[----:B------:R-:W-:Y:S02]  /*0a70*/  ISETP.NE.AND P0, PT, R13, RZ, PT ;  /* 0x000000ff0d00720c */ /* 0x000fe40003f05270 */
[----:B------:R-:W-:Y:S02]  /*0a80*/  SHF.R.S32.HI R9, RZ, 0x1f, R8 ;  /* 0x0000001fff097819 */ /* 0x000fe40000011408 */
[----:B------:R-:W-:Y:S02]  /*0a90*/  SEL R2, R2, 0x3, P0 ;  /* 0x0000000302027807 */ /* 0x000fe40000000000 */
[----:B------:R-:W-:Y:S02]  /*0aa0*/  FSETP.GEU.AND P0, PT, R28, R17, PT ;  /* 0x000000111c00720b */ /* 0x000fe40003f0e000 */
[----:B------:R-:W-:-:S02]  /*0ab0*/  LEA.HI R9, R9, R8, RZ, 0x7 ;  /* 0x0000000809097211 */ /* 0x000fc400078f38ff */
[----:B------:R-:W-:Y:S02]  /*0ac0*/  @!P3 FSEL R17, R17, R28, !P0 ;  /* 0x0000001c1111b208 */ /* 0x000fe40004000000 */
[----:B------:R-:W-:Y:S02]  /*0ad0*/  ISETP.NE.AND P3, PT, R11, RZ, PT ;  /* 0x000000ff0b00720c */ /* 0x000fe40003f65270 */
[-C--:B------:R-:W-:Y:S02]  /*0ae0*/  FSETP.GEU.AND P4, PT, R17, R18.reuse, PT ;  /* 0x000000121100720b */ /* 0x080fe40003f8e000 */
[----:B------:R-:W-:Y:S02]  /*0af0*/  SEL R2, R2, 0x4, P3 ;  /* 0x0000000402027807 */ /* 0x000fe40001800000 */
[----:B------:R-:W-:Y:S02]  /*0b00*/  FSETP.NAN.AND P3, PT, R18, R18, PT ;  /* 0x000000121200720b */ /* 0x000fe40003f68000 */
[----:B0-----:R-:W-:-:S02]  /*0b10*/  LOP3.LUT R0, R0, 0x7f, RZ, 0xc0, !PT ;  /* 0x0000007f00007812 */ /* 0x001fc400078ec0ff */
[----:B------:R-:W-:Y:S02]  /*0b20*/  SEL R10, R2, 0x5, P5 ;  /* 0x00000005020a7807 */ /* 0x000fe40002800000 */
[----:B------:R-:W-:Y:S02]  /*0b30*/  LEA R13, R0, UR4, 0x2 ;  /* 0x00000004000d7c11 */ /* 0x000fe4000f8e10ff */
[----:B------:R-:W-:Y:S02]  /*0b40*/  LEA R2, R5, UR4, 0x2 ;  /* 0x0000000405027c11 */ /* 0x000fe4000f8e10ff */
[----:B------:R-:W-:Y:S01]  /*0b50*/  ISETP.NE.AND P5, PT, R7, RZ, PT ;  /* 0x000000ff0700720c */ /* 0x000fe20003fa5270 */
[----:B------:R-:W-:Y:S01]  /*0b60*/  STS [R13], R27 ;  /* 0x0000001b0d007388 */ /* 0x000fe20000000800 */
[----:B------:R-:W0:Y:S01]  /*0b70*/  LDC.64 R6, c[0x0][0x218] ;  /* 0x00008600ff067b82 */ /* 0x000e220000000a00 */
[----:B------:R-:W-:Y:S02]  /*0b80*/  @!P3 SEL R18, R18, R17, !P4 ;  /* 0x000000111212b207 */ /* 0x000fe40006000000 */
[----:B------:R-:W-:-:S02]  /*0b90*/  ISETP.NE.AND P3, PT, R12, RZ, PT ;  /* 0x000000ff0c00720c */ /* 0x000fc40003f65270 */
[----:B------:R-:W-:Y:S01]  /*0ba0*/  LOP3.LUT R11, R9, 0xffffff80, RZ, 0xc0, !PT ;  /* 0xffffff80090b7812 */ /* 0x000fe200078ec0ff */
[----:B------:R1:W-:Y:S01]  /*0bb0*/  STS [R13+0x200], R18 ;  /* 0x000200120d007388 */ /* 0x0003e20000000800 */
[----:B------:R-:W-:Y:S01]  /*0bc0*/  SEL R12, R3, 0x5, P3 ;  /* 0x00000005030c7807 */ /* 0x000fe20001800000 */
[----:B------:R-:W-:Y:S02]  /*0bd0*/  BAR.SYNC.DEFER_BLOCKING 0x0 ;  /* 0x0000000000007b1d */ /* 0x000fe40000010000 */
[----:B------:R-:W-:Y:S01]  /*0be0*/  IMAD.IADD R11, R8, 0x1, -R11 ;  /* 0x00000001080b7824 */ /* 0x000fe200078e0a0b */
[----:B------:R-:W-:Y:S02]  /*0bf0*/  ISETP.GE.AND P3, PT, R4, 0x9, PT ;  /* 0x000000090400780c */ /* 0x000fe40003f66270 */
[----:B------:R-:W-:Y:S01]  /*0c00*/  SEL R12, R12, 0x6, P2 ;  /* 0x000000060c0c7807 */ /* 0x000fe20001000000 */
[----:B------:R-:W-:Y:S01]  /*0c10*/  IMAD R14, R4, 0x80, R11 ;  /* 0x00000080040e7824 */ /* 0x000fe200078e020b */
[----:B------:R-:W-:-:S02]  /*0c20*/  SHF.R.S32.HI R9, RZ, 0x7, R9 ;  /* 0x00000007ff097819 */ /* 0x000fc40000011409 */
[----:B------:R-:W-:Y:S02]  /*0c30*/  ISETP.LT.AND P2, PT, R8, 0x200, !P3 ;  /* 0x000002000800780c */ /* 0x000fe40005f41270 */
[----:B------:R-:W-:Y:S01]  /*0c40*/  SEL R10, R10, 0x6, P5 ;  /* 0x000000060a0a7807 */ /* 0x000fe20002800000 */
[----:B------:R-:W-:Y:S01]  /*0c50*/  IMAD R9, R9, 0x480, R14 ;  /* 0x0000048009097824 */ /* 0x000fe200078e020e */
[----:B------:R-:W-:Y:S02]  /*0c60*/  SEL R12, R12, 0x7, P0 ;  /* 0x000000070c0c7807 */ /* 0x000fe40000000000 */
[----:B------:R-:W-:Y:S01]  /*0c70*/  SEL R10, R10, 0x7, P6 ;  /* 0x000000070a0a7807 */ /* 0x000fe20003000000 */
[----:B0-----:R-:W-:Y:S01]  /*0c80*/  IMAD.WIDE R6, R9, 0x4, R6 ;  /* 0x0000000409067825 */ /* 0x001fe200078e0206 */
[----:B------:R-:W-:Y:S02]  /*0c90*/  SEL R12, R12, 0x8, P4 ;  /* 0x000000080c0c7807 */ /* 0x000fe40002000000 */
[----:B------:R-:W-:-:S02]  /*0ca0*/  SEL R10, R10, 0x8, P1 ;  /* 0x000000080a0a7807 */ /* 0x000fc40000800000 */
[----:B------:R-:W-:Y:S02]  /*0cb0*/  PRMT R12, R12, 0x8880, RZ ;  /* 0x000088800c0c7816 */ /* 0x000fe400000000ff */
[----:B------:R-:W-:Y:S01]  /*0cc0*/  PRMT R10, R10, 0x8880, RZ ;  /* 0x000088800a0a7816 */ /* 0x000fe200000000ff */
[----:B------:R-:W0:Y:S01]  /*0cd0*/  LDS.64 R2, [R2] ;  /* 0x0000000002027984 */ /* 0x000e220000000a00 */
[----:B-1----:R-:W-:Y:S02]  /*0ce0*/  PRMT R13, R12, 0x7710, RZ ;  /* 0x000077100c0d7816 */ /* 0x002fe400000000ff */
[----:B------:R-:W-:Y:S02]  /*0cf0*/  PRMT R11, R10, 0x7710, RZ ;  /* 0x000077100a0b7816 */ /* 0x000fe400000000ff */
[----:B------:R-:W-:-:S04]  /*0d00*/  IADD3 R8, P0, R9, UR8, RZ ;  /* 0x0000000809087c10 */ /* 0x000fc8000ff1e0ff */
[----:B------:R-:W-:Y:S01]  /*0d10*/  LEA.HI.X.SX32 R9, R9, UR9, 0x1, P0 ;  /* 0x0000000909097c11 */ /* 0x000fe200080f0eff */
[----:B0-----:R0:W-:Y:S01]  /*0d20*/  @P2 STG.E.64 desc[UR6][R6.64], R2 ;  /* 0x0000000206002986 */ /* 0x0011e2000c101b06 */
[----:B------:R-:W-:Y:S06]  /*0d30*/  BAR.SYNC.DEFER_BLOCKING 0x0 ;  /* 0x0000000000007b1d */ /* 0x000fec0000010000 */
[----:B------:R0:W-:Y:S04]  /*0d40*/  STS.U8 [R0+UR4], R11 ;  /* 0x0000000b00007988 */ /* 0x0001e80008000004 */
[----:B------:R0:W-:Y:S01]  /*0d50*/  STS.U8 [R0+UR4+0x80], R13 ;  /* 0x0000800d00007988 */ /* 0x0001e20008000004 */
[----:B------:R-:W-:Y:S06]  /*0d60*/  BAR.SYNC.DEFER_BLOCKING 0x0 ;  /* 0x0000000000007b1d */ /* 0x000fec0000010000 */
[----:B0-----:R-:W-:Y:S05]  /*0d70*/  @!P2 EXIT ;  /* 0x000000000000a94d */ /* 0x001fea0003800000 */
[----:B------:R-:W0:Y:S04]  /*0d80*/  LDS.U16 R5, [R5+UR4] ;  /* 0x0000000405057984 */ /* 0x000e280008000400 */
[----:B0-----:R-:W-:Y:S01]  /*0d90*/  STG.E.U16 desc[UR6][R8.64], R5 ;  /* 0x0000000508007986 */ /* 0x001fe2000c101506 */
[----:B------:R-:W-:Y:S05]  /*0da0*/  EXIT ;  /* 0x000000000000794d */ /* 0x000fea0003800000 */
.L_x_0:
[----:B------:R-:W-:-:S00]  /*0db0*/  BRA `(.L_x_0) ;  /* 0xfffffffc00fc7947 */ /* 0x000fc0000383ffff */
[----:B------:R-:W-:-:S00]  /*0dc0*/  NOP ;  /* 0x0000000000007918 */ /* 0x000fc00000000000 */
        /* <DEDUP_REMOVED lines=11> */
.L_x_1:


//--------------------- .nv.shared.triton_poi_fused_max_pool2d_with_indices_6 --------------------------
	.section	.nv.shared.triton_poi_fused_max_pool2d_with_indices_6,"aw",@nobits
	.sectionflags	@""
	.align	16
	.zero		1024


//--------------------- .nv.constant0.triton_poi_fused_max_pool2d_with_indices_6 --------------------------
	.section	.nv.constant0.triton_poi_fused_max_pool2d_with_indices_6,"a",@progbits
	.sectionflags	@""
	.align	4
.nv.constant0.triton_poi_fused_max_pool2d_with_indices_6:
	.zero		560
